	.headerflags	@"EF_CUDA_TEXMODE_UNIFIED EF_CUDA_64BIT_ADDRESS EF_CUDA_ACCELERATORS EF_CUDA_SM90 EF_CUDA_VIRTUAL_SM(EF_CUDA_SM90)"
	.elftype	@"ET_EXEC"


//--------------------- .nv.info                  --------------------------
	.section	.nv.info,"",@"SHT_CUDA_INFO"
	.align	4


	//----- nvinfo : EIATTR_REGCOUNT
	.align		4
        /*0000*/ 	.byte	0x04, 0x2f
        /*0002*/ 	.short	(.L_3 - .L_2)
	.align		4
.L_2:
        /*0004*/ 	.word	index@(triton_poi_fused__native_batch_norm_legit_no_training_33)
        /*0008*/ 	.word	0x00000012


	//----- nvinfo : EIATTR_MIN_STACK_SIZE
	.align		4
.L_3:
        /*000c*/ 	.byte	0x04, 0x12
        /*000e*/ 	.short	(.L_5 - .L_4)
	.align		4
.L_4:
        /*0010*/ 	.word	index@(triton_poi_fused__native_batch_norm_legit_no_training_33)
        /*0014*/ 	.word	0x00000000


	//----- nvinfo : EIATTR_FRAME_SIZE
	.align		4
.L_5:
        /*0018*/ 	.byte	0x04, 0x11
        /*001a*/ 	.short	(.L_7 - .L_6)
	.align		4
.L_6:
        /*001c*/ 	.word	index@(triton_poi_fused__native_batch_norm_legit_no_training_33)
        /*0020*/ 	.word	0x00000000


	//----- nvinfo : EIATTR_MIN_STACK_SIZE
	.align		4
.L_7:
        /*0024*/ 	.byte	0x04, 0x12
        /*0026*/ 	.short	(.L_9 - .L_8)
	.align		4
.L_8:
        /*0028*/ 	.word	index@(triton_poi_fused__native_batch_norm_legit_no_training_33)
        /*002c*/ 	.word	0x00000000
.L_9:


//--------------------- .nv.info.triton_poi_fused__native_batch_norm_legit_no_training_33 --------------------------
	.section	.nv.info.triton_poi_fused__native_batch_norm_legit_no_training_33,"",@"SHT_CUDA_INFO"
	.sectionflags	@""
	.align	4


	//----- nvinfo : EIATTR_CUDA_API_VERSION
	.align		4
        /*0000*/ 	.byte	0x04, 0x37
        /*0002*/ 	.short	(.L_11 - .L_10)
.L_10:
        /*0004*/ 	.word	0x0000007c


	//----- nvinfo : EIATTR_KPARAM_INFO
	.align		4
.L_11:
        /*0008*/ 	.byte	0x04, 0x17
        /*000a*/ 	.short	(.L_13 - .L_12)
.L_12:
        /*000c*/ 	.word	0x00000000
        /*0010*/ 	.short	0x0006
        /*0012*/ 	.short	0x0030
        /*0014*/ 	.byte	0x00, 0xf0, 0x11, 0x00


	//----- nvinfo : EIATTR_KPARAM_INFO
	.align		4
.L_13:
        /*0018*/ 	.byte	0x04, 0x17
        /*001a*/ 	.short	(.L_15 - .L_14)
.L_14:
        /*001c*/ 	.word	0x00000000
        /*0020*/ 	.short	0x0005
        /*0022*/ 	.short	0x0028
        /*0024*/ 	.byte	0x00, 0xf4, 0x21, 0x00


	//----- nvinfo : EIATTR_KPARAM_INFO
	.align		4
.L_15:
        /*0028*/ 	.byte	0x04, 0x17
        /*002a*/ 	.short	(.L_17 - .L_16)
.L_16:
        /*002c*/ 	.word	0x00000000
        /*0030*/ 	.short	0x0004
        /*0032*/ 	.short	0x0020
        /*0034*/ 	.byte	0x00, 0xf4, 0x21, 0x00


	//----- nvinfo : EIATTR_KPARAM_INFO
	.align		4
.L_17:
        /*0038*/ 	.byte	0x04, 0x17
        /*003a*/ 	.short	(.L_19 - .L_18)
.L_18:
        /*003c*/ 	.word	0x00000000
        /*0040*/ 	.short	0x0003
        /*0042*/ 	.short	0x0018
        /*0044*/ 	.byte	0x00, 0xf4, 0x21, 0x00


	//----- nvinfo : EIATTR_KPARAM_INFO
	.align		4
.L_19:
        /*0048*/ 	.byte	0x04, 0x17
        /*004a*/ 	.short	(.L_21 - .L_20)
.L_20:
        /*004c*/ 	.word	0x00000000
        /*0050*/ 	.short	0x0002
        /*0052*/ 	.short	0x0010
        /*0054*/ 	.byte	0x00, 0xf4, 0x21, 0x00


	//----- nvinfo : EIATTR_KPARAM_INFO
	.align		4
.L_21:
        /*0058*/ 	.byte	0x04, 0x17
        /*005a*/ 	.short	(.L_23 - .L_22)
.L_22:
        /*005c*/ 	.word	0x00000000
        /*0060*/ 	.short	0x0001
        /*0062*/ 	.short	0x0008
        /*0064*/ 	.byte	0x00, 0xf4, 0x21, 0x00


	//----- nvinfo : EIATTR_KPARAM_INFO
	.align		4
.L_23:
        /*0068*/ 	.byte	0x04, 0x17
        /*006a*/ 	.short	(.L_25 - .L_24)
.L_24:
        /*006c*/ 	.word	0x00000000
        /*0070*/ 	.short	0x0000
        /*0072*/ 	.short	0x0000
        /*0074*/ 	.byte	0x00, 0xf4, 0x21, 0x00


	//----- nvinfo : EIATTR_SPARSE_MMA_MASK
	.align		4
.L_25:
        /*0078*/ 	.byte	0x03, 0x50
        /*007a*/ 	.short	0x0000


	//----- nvinfo : EIATTR_MAXREG_COUNT
	.align		4
        /*007c*/ 	.byte	0x03, 0x1b
        /*007e*/ 	.short	0x00ff


	//----- nvinfo : EIATTR_EXIT_INSTR_OFFSETS
	.align		4
        /*0080*/ 	.byte	0x04, 0x1c
        /*0082*/ 	.short	(.L_27 - .L_26)


	//   ....[0]....
.L_26:
        /*0084*/ 	.word	0x000002d0


	//   ....[1]....
        /*0088*/ 	.word	0x000002f0


	//----- nvinfo : EIATTR_REQNTID
	.align		4
.L_27:
        /*008c*/ 	.byte	0x04, 0x10
        /*008e*/ 	.short	(.L_29 - .L_28)
.L_28:
        /*0090*/ 	.word	0x00000080
        /*0094*/ 	.word	0x00000001
        /*0098*/ 	.word	0x00000001


	//----- nvinfo : EIATTR_CBANK_PARAM_SIZE
	.align		4
.L_29:
        /*009c*/ 	.byte	0x03, 0x19
        /*009e*/ 	.short	0x0034


	//----- nvinfo : EIATTR_PARAM_CBANK
	.align		4
        /*00a0*/ 	.byte	0x04, 0x0a
        /*00a2*/ 	.short	(.L_31 - .L_30)
	.align		4
.L_30:
        /*00a4*/ 	.word	index@(.nv.constant0.triton_poi_fused__native_batch_norm_legit_no_training_33)
        /*00a8*/ 	.short	0x0210
        /*00aa*/ 	.short	0x0034


	//----- nvinfo : EIATTR_SW_WAR
	.align		4
.L_31:
        /*00ac*/ 	.byte	0x04, 0x36
        /*00ae*/ 	.short	(.L_33 - .L_32)
.L_32:
        /*00b0*/ 	.word	0x00000008
.L_33:


//--------------------- .nv.callgraph             --------------------------
	.section	.nv.callgraph,"",@"SHT_CUDA_CALLGRAPH"
	.align	4
	.sectionentsize	8
	.align		4
        /*0000*/ 	.word	0x00000000
	.align		4
        /*0004*/ 	.word	0xffffffff
	.align		4
        /*0008*/ 	.word	0x00000000
	.align		4
        /*000c*/ 	.word	0xfffffffe
	.align		4
        /*0010*/ 	.word	0x00000000
	.align		4
        /*0014*/ 	.word	0xfffffffd
	.align		4
        /*0018*/ 	.word	0x00000000
	.align		4
        /*001c*/ 	.word	0xfffffffc


//--------------------- .nv.constant4             --------------------------
	.section	.nv.constant4,"a",@progbits
	.align	8
	.align		8
.nv.constant4:
        /*0000*/ 	.dword	_$_str
	.align		8
        /*0008*/ 	.dword	_$_str_$_2


//--------------------- .text.triton_poi_fused__native_batch_norm_legit_no_training_33 --------------------------
	.section	.text.triton_poi_fused__native_batch_norm_legit_no_training_33,"ax",@progbits
	.align	128
        .global         triton_poi_fused__native_batch_norm_legit_no_training_33
        .type           triton_poi_fused__native_batch_norm_legit_no_training_33,@function
        .size           triton_poi_fused__native_batch_norm_legit_no_training_33,(.L_x_1 - triton_poi_fused__native_batch_norm_legit_no_training_33)
        .other          triton_poi_fused__native_batch_norm_legit_no_training_33,@"STO_CUDA_ENTRY STV_DEFAULT"
triton_poi_fused__native_batch_norm_legit_no_training_33:
.text.triton_poi_fused__native_batch_norm_legit_no_training_33:
[----:B------:R-:W0:Y:S01]  /*0000*/  LDC R1, c[0x0][0x28] ;  /* 0x00000a00ff017b82 */ /* 0x000e220000000800 */
[----:B------:R-:W1:Y:S07]  /*0010*/  S2R R0, SR_TID.X ;  /* 0x0000000000007919 */ /* 0x000e6e0000002100 */
[----:B------:R-:W2:Y:S01]  /*0020*/  LDC.64 R8, c[0x0][0x220] ;  /* 0x00008800ff087b82 */ /* 0x000ea20000000a00 */
[----:B------:R-:W-:Y:S01]  /*0030*/  HFMA2.MMA R14, -RZ, RZ, 0, 0 ;  /* 0x00000000ff0e7435 */ /* 0x000fe200000001ff */
[----:B------:R-:W-:Y:S01]  /*0040*/  ULDC.64 UR4, c[0x0][0x208] ;  /* 0x0000820000047ab9 */ /* 0x000fe20000000a00 */
[----:B------:R-:W3:Y:S05]  /*0050*/  S2R R3, SR_CTAID.X ;  /* 0x0000000000037919 */ /* 0x000eea0000002500 */
[----:B------:R-:W4:Y:S08]  /*0060*/  LDC.64 R4, c[0x0][0x210] ;  /* 0x00008400ff047b82 */ /* 0x000f300000000a00 */
[----:B------:R-:W5:Y:S08]  /*0070*/  LDC.64 R6, c[0x0][0x218] ;  /* 0x00008600ff067b82 */ /* 0x000f700000000a00 */
[----:B------:R-:W5:Y:S01]  /*0080*/  LDC.64 R10, c[0x0][0x228] ;  /* 0x00008a00ff0a7b82 */ /* 0x000f620000000a00 */
[----:B-1----:R-:W-:-:S07]  /*0090*/  LOP3.LUT R0, R0, 0x7f, RZ, 0xc0, !PT ;  /* 0x0000007f00007812 */ /* 0x002fce00078ec0ff */
[----:B------:R-:W1:Y:S01]  /*00a0*/  LDC.64 R12, c[0x0][0x230] ;  /* 0x00008c00ff0c7b82 */ /* 0x000e620000000a00 */
[----:B---3--:R-:W-:-:S04]  /*00b0*/  LEA R0, R3, R0, 0x7 ;  /* 0x0000000003007211 */ /* 0x008fc800078e38ff */
[C---:B------:R-:W-:Y:S01]  /*00c0*/  ISETP.GE.AND P2, PT, R0.reuse, 0x2400, PT ;  /* 0x000024000000780c */ /* 0x040fe20003f46270 */
[----:B------:R-:W-:-:S05]  /*00d0*/  IMAD.HI R2, R0, 0x38e38e39, RZ ;  /* 0x38e38e3900027827 */ /* 0x000fca00078e02ff */
[----:B------:R-:W-:-:S04]  /*00e0*/  SHF.R.U32.HI R3, RZ, 0x1f, R2 ;  /* 0x0000001fff037819 */ /* 0x000fc80000011602 */
[----:B------:R-:W-:-:S05]  /*00f0*/  LEA.HI.SX32 R3, R2, R3, 0x1b ;  /* 0x0000000302037211 */ /* 0x000fca00078fdaff */
[----:B------:R-:W-:-:S04]  /*0100*/  IMAD R15, R3, -0x90, R0 ;  /* 0xffffff70030f7824 */ /* 0x000fc800078e0200 */
[----:B--2---:R-:W-:-:S05]  /*0110*/  IMAD.WIDE R8, R15, 0x4, R8 ;  /* 0x000000040f087825 */ /* 0x004fca00078e0208 */
[----:B------:R2:W3:Y:S01]  /*0120*/  @!P2 LDG.E.EL R14, desc[UR4][R8.64] ;  /* 0x00000004080ea981 */ /* 0x0004e2000c2e1900 */
[----:B------:R-:W-:Y:S01]  /*0130*/  CS2R R2, SRZ ;  /* 0x0000000000027805 */ /* 0x000fe2000001ff00 */
[----:B----4-:R-:W-:-:S04]  /*0140*/  IMAD.WIDE R4, R0, 0x4, R4 ;  /* 0x0000000400047825 */ /* 0x010fc800078e0204 */
[C---:B-----5:R-:W-:Y:S01]  /*0150*/  IMAD.WIDE R6, R15.reuse, 0x4, R6 ;  /* 0x000000040f067825 */ /* 0x060fe200078e0206 */
[----:B------:R4:W5:Y:S03]  /*0160*/  @!P2 LDG.E R2, desc[UR4][R4.64] ;  /* 0x000000040402a981 */ /* 0x000966000c1e1900 */
[C---:B0-2---:R-:W-:Y:S01]  /*0170*/  IMAD.WIDE R8, R15.reuse, 0x4, R10 ;  /* 0x000000040f087825 */ /* 0x045fe200078e020a */
[----:B------:R0:W5:Y:S03]  /*0180*/  @!P2 LDG.E.EL R3, desc[UR4][R6.64] ;  /* 0x000000040603a981 */ /* 0x000166000c2e1900 */
[----:B-1----:R-:W-:Y:S01]  /*0190*/  IMAD.WIDE R10, R15, 0x4, R12 ;  /* 0x000000040f0a7825 */ /* 0x002fe200078e020c */
[----:B------:R-:W-:Y:S01]  /*01a0*/  CS2R R12, SRZ ;  /* 0x00000000000c7805 */ /* 0x000fe2000001ff00 */
[----:B----4-:R-:W1:Y:S05]  /*01b0*/  LDC.64 R4, c[0x0][0x238] ;  /* 0x00008e00ff047b82 */ /* 0x010e6a0000000a00 */
[----:B------:R-:W2:Y:S04]  /*01c0*/  @!P2 LDG.E.EL R12, desc[UR4][R8.64] ;  /* 0x00000004080ca981 */ /* 0x000ea8000c2e1900 */
[----:B------:R-:W2:Y:S01]  /*01d0*/  @!P2 LDG.E.EL R13, desc[UR4][R10.64] ;  /* 0x000000040a0da981 */ /* 0x000ea2000c2e1900 */
[----:B0-----:R-:W-:Y:S01]  /*01e0*/  MOV R6, 0x3e800000 ;  /* 0x3e80000000067802 */ /* 0x001fe20000000f00 */
[----:B---3--:R-:W-:-:S04]  /*01f0*/  FADD R14, R14, 9.9999997473787516356e-06 ;  /* 0x3727c5ac0e0e7421 */ /* 0x008fc80000000000 */
[----:B------:R-:W0:Y:S01]  /*0200*/  MUFU.SQRT R15, R14 ;  /* 0x0000000e000f7308 */ /* 0x000e220000002000 */
[----:B-----5:R-:W-:Y:S01]  /*0210*/  FADD R2, -R3, R2 ;  /* 0x0000000203027221 */ /* 0x020fe20000000100 */
[C---:B0-----:R-:W-:Y:S02]  /*0220*/  FSETP.GT.AND P0, PT, R15.reuse, 8.50705917302346158658e+37, PT ;  /* 0x7e8000000f00780b */ /* 0x041fe40003f04000 */
[----:B------:R-:W-:Y:S02]  /*0230*/  FSETP.GEU.AND P1, PT, R15, 1.175494350822287508e-38, PT ;  /* 0x008000000f00780b */ /* 0x000fe40003f2e000 */
[----:B------:R-:W-:-:S09]  /*0240*/  FSEL R6, R6, 1, P0 ;  /* 0x3f80000006067808 */ /* 0x000fd20000000000 */
[----:B------:R-:W-:Y:S02]  /*0250*/  @P0 FMUL R15, R15, 0.25 ;  /* 0x3e8000000f0f0820 */ /* 0x000fe40000400000 */
[----:B------:R-:W-:Y:S02]  /*0260*/  @!P1 FMUL R6, R6, 16777216 ;  /* 0x4b80000006069820 */ /* 0x000fe40000400000 */
[----:B------:R-:W-:-:S06]  /*0270*/  @!P1 FMUL R15, R15, 16777216 ;  /* 0x4b8000000f0f9820 */ /* 0x000fcc0000400000 */
[----:B------:R-:W0:Y:S02]  /*0280*/  MUFU.RCP R15, R15 ;  /* 0x0000000f000f7308 */ /* 0x000e240000001000 */
[----:B0-----:R-:W-:-:S04]  /*0290*/  FMUL R3, R15, R6 ;  /* 0x000000060f037220 */ /* 0x001fc80000400000 */
[----:B------:R-:W-:Y:S01]  /*02a0*/  FMUL R6, R2, R3 ;  /* 0x0000000302067220 */ /* 0x000fe20000400000 */
[----:B-1----:R-:W-:-:S04]  /*02b0*/  IMAD.WIDE R2, R0, 0x4, R4 ;  /* 0x0000000400027825 */ /* 0x002fc800078e0204 */
[----:B--2---:R-:W-:Y:S01]  /*02c0*/  FFMA R13, R6, R12, R13 ;  /* 0x0000000c060d7223 */ /* 0x004fe2000000000d */
[----:B------:R-:W-:Y:S06]  /*02d0*/  @P2 EXIT ;  /* 0x000000000000294d */ /* 0x000fec0003800000 */
[----:B------:R-:W-:Y:S01]  /*02e0*/  STG.E desc[UR4][R2.64], R13 ;  /* 0x0000000d02007986 */ /* 0x000fe2000c101904 */
[----:B------:R-:W-:Y:S05]  /*02f0*/  EXIT ;  /* 0x000000000000794d */ /* 0x000fea0003800000 */
.L_x_0:
[----:B------:R-:W-:-:S00]  /*0300*/  BRA `(.L_x_0) ;  /* 0xfffffffc00fc7947 */ /* 0x000fc0000383ffff */
[----:B------:R-:W-:-:S00]  /*0310*/  NOP ;  /* 0x0000000000007918 */ /* 0x000fc00000000000 */
        /* <DEDUP_REMOVED lines=14> */
.L_x_1:


//--------------------- .nv.global.init           --------------------------
	.section	.nv.global.init,"aw",@progbits
.nv.global.init:
	.type		_$_str,@object
	.size		_$_str,(_$_str_$_2 - _$_str)
_$_str:
        /*0000*/ 	.byte	0x5f, 0x5f, 0x43, 0x55, 0x44, 0x41, 0x5f, 0x46, 0x54, 0x5a, 0x00
	.type		_$_str_$_2,@object
	.size		_$_str_$_2,(.L_1 - _$_str_$_2)
_$_str_$_2:
        /*000b*/ 	.byte	0x5f, 0x5f, 0x43, 0x55, 0x44, 0x41, 0x5f, 0x50, 0x52, 0x45, 0x43, 0x5f, 0x53, 0x51, 0x52, 0x54
        /*001b*/ 	.byte	0x00
.L_1:


//--------------------- .nv.constant0.triton_poi_fused__native_batch_norm_legit_no_training_33 --------------------------
	.section	.nv.constant0.triton_poi_fused__native_batch_norm_legit_no_training_33,"a",@progbits
	.sectionflags	@""
	.align	4
.nv.constant0.triton_poi_fused__native_batch_norm_legit_no_training_33:
	.zero		580
